	.headerflags	@"EF_CUDA_TEXMODE_UNIFIED EF_CUDA_64BIT_ADDRESS EF_CUDA_SM75 EF_CUDA_VIRTUAL_SM(EF_CUDA_SM75)"
	.elftype	@"ET_EXEC"


//--------------------- .nv.info                  --------------------------
	.section	.nv.info,"",@"SHT_CUDA_INFO"
	.align	4


	//----- nvinfo : EIATTR_REGCOUNT
	.align		4
        /*0000*/ 	.byte	0x04, 0x2f
        /*0002*/ 	.short	(.L_1 - .L_0)
	.align		4
.L_0:
        /*0004*/ 	.word	index@(subComputation)
        /*0008*/ 	.word	0x0000001b


	//----- nvinfo : EIATTR_MAX_STACK_SIZE
	.align		4
.L_1:
        /*000c*/ 	.byte	0x04, 0x23
        /*000e*/ 	.short	(.L_3 - .L_2)
	.align		4
.L_2:
        /*0010*/ 	.word	index@(subComputation)
        /*0014*/ 	.word	0x00000000


	//----- nvinfo : EIATTR_MIN_STACK_SIZE
	.align		4
.L_3:
        /*0018*/ 	.byte	0x04, 0x12
        /*001a*/ 	.short	(.L_5 - .L_4)
	.align		4
.L_4:
        /*001c*/ 	.word	index@(subComputation)
        /*0020*/ 	.word	0x00000000


	//----- nvinfo : EIATTR_FRAME_SIZE
	.align		4
.L_5:
        /*0024*/ 	.byte	0x04, 0x11
        /*0026*/ 	.short	(.L_7 - .L_6)
	.align		4
.L_6:
        /*0028*/ 	.word	index@(subComputation)
        /*002c*/ 	.word	0x00000000
.L_7:


//--------------------- .nv.info.subComputation   --------------------------
	.section	.nv.info.subComputation,"",@"SHT_CUDA_INFO"
	.align	4


	//----- nvinfo : EIATTR_SW_WAR
	.align		4
        /*0000*/ 	.byte	0x04, 0x36
        /*0002*/ 	.short	(.L_9 - .L_8)
.L_8:
        /*0004*/ 	.word	0x00000001


	//----- nvinfo : EIATTR_CUDA_API_VERSION
	.align		4
.L_9:
        /*0008*/ 	.byte	0x04, 0x37
        /*000a*/ 	.short	(.L_11 - .L_10)
.L_10:
        /*000c*/ 	.word	0x0000006f


	//----- nvinfo : EIATTR_PARAM_CBANK
	.align		4
.L_11:
        /*0010*/ 	.byte	0x04, 0x0a
        /*0012*/ 	.short	(.L_13 - .L_12)
	.align		4
.L_12:
        /*0014*/ 	.word	index@(.nv.constant0.subComputation)
        /*0018*/ 	.short	0x0160
        /*001a*/ 	.short	0x0018


	//----- nvinfo : EIATTR_CBANK_PARAM_SIZE
	.align		4
.L_13:
        /*001c*/ 	.byte	0x03, 0x19
        /*001e*/ 	.short	0x0018


	//----- nvinfo : EIATTR_KPARAM_INFO
	.align		4
        /*0020*/ 	.byte	0x04, 0x17
        /*0022*/ 	.short	(.L_15 - .L_14)
.L_14:
        /*0024*/ 	.word	0x00000000
        /*0028*/ 	.short	0x0003
        /*002a*/ 	.short	0x0010
        /*002c*/ 	.byte	0x00, 0xf0, 0x21, 0x00


	//----- nvinfo : EIATTR_KPARAM_INFO
	.align		4
.L_15:
        /*0030*/ 	.byte	0x04, 0x17
        /*0032*/ 	.short	(.L_17 - .L_16)
.L_16:
        /*0034*/ 	.word	0x00000000
        /*0038*/ 	.short	0x0002
        /*003a*/ 	.short	0x0008
        /*003c*/ 	.byte	0x00, 0xf0, 0x21, 0x00


	//----- nvinfo : EIATTR_KPARAM_INFO
	.align		4
.L_17:
        /*0040*/ 	.byte	0x04, 0x17
        /*0042*/ 	.short	(.L_19 - .L_18)
.L_18:
        /*0044*/ 	.word	0x00000000
        /*0048*/ 	.short	0x0001
        /*004a*/ 	.short	0x0004
        /*004c*/ 	.byte	0x00, 0xf0, 0x11, 0x00


	//----- nvinfo : EIATTR_KPARAM_INFO
	.align		4
.L_19:
        /*0050*/ 	.byte	0x04, 0x17
        /*0052*/ 	.short	(.L_21 - .L_20)
.L_20:
        /*0054*/ 	.word	0x00000000
        /*0058*/ 	.short	0x0000
        /*005a*/ 	.short	0x0000
        /*005c*/ 	.byte	0x00, 0xf0, 0x11, 0x00


	//----- nvinfo : EIATTR_MAXREG_COUNT
	.align		4
.L_21:
        /*0060*/ 	.byte	0x03, 0x1b
        /*0062*/ 	.short	0x00ff


	//----- nvinfo : EIATTR_EXIT_INSTR_OFFSETS
	.align		4
        /*0064*/ 	.byte	0x04, 0x1c
        /*0066*/ 	.short	(.L_23 - .L_22)


	//   ....[0]....
.L_22:
        /*0068*/ 	.word	0x00000e70
.L_23:


//--------------------- .nv.rel.action            --------------------------
	.section	.nv.rel.action,"",@"SHT_CUDA_RELOCINFO"
	.align	8
	.sectionentsize	8
        /*0000*/ 	.byte	0x4b, 0x00, 0x00, 0x00, 0x00, 0x00, 0x00, 0x00, 0x00, 0x02, 0x02, 0x08, 0x10, 0x0a, 0x2f, 0x22
        /* <DEDUP_REMOVED lines=12> */


//--------------------- .nv.constant0.subComputation --------------------------
	.section	.nv.constant0.subComputation,"a",@progbits
	.align	4
.nv.constant0.subComputation:
	.zero		376


//--------------------- .text.subComputation      --------------------------
	.section	.text.subComputation,"ax",@progbits
	.sectioninfo	@"SHI_REGISTERS=27"
	.align	128
        .global         subComputation
        .type           subComputation,@function
        .size           subComputation,(.L_x_7 - subComputation)
        .other          subComputation,@"STO_CUDA_ENTRY STV_DEFAULT"
subComputation:
.text.subComputation:
[----:B------:R-:W-:-:S08]  /*0000*/  MOV R1, c[0x0][0x28] ;  /* 0x00000a0000017a02 */ /* 0x000fd00000000f00 */
[----:B------:R-:W0:Y:S01]  /*0010*/  S2R R0, SR_CTAID.Y ;  /* 0x0000000000007919 */ /* 0x000e220000002600 */
[----:B------:R-:W-:Y:S02]  /*0020*/  MOV R11, c[0x0][0x160] ;  /* 0x00005800000b7a02 */ /* 0x000fe40000000f00 */
[----:B------:R-:W-:Y:S01]  /*0030*/  MOV R4, RZ ;  /* 0x000000ff00047202 */ /* 0x000fe20000000f00 */
[----:B------:R-:W0:Y:S01]  /*0040*/  S2R R3, SR_TID.Y ;  /* 0x0000000000037919 */ /* 0x000e220000002200 */
[----:B------:R-:W-:Y:S01]  /*0050*/  ISETP.GE.AND P0, PT, R11, 0x1, PT ;  /* 0x000000010b00780c */ /* 0x000fe20003f06270 */
[----:B0-----:R-:W-:-:S11]  /*0060*/  IMAD R0, R0, c[0x0][0x4], R3 ;  /* 0x0000010000007a24 */ /* 0x001fd600078e0203 */
[----:B------:R-:W-:Y:S05]  /*0070*/  @!P0 BRA `(.L_x_0) ;  /* 0x00000dc000008947 */ /* 0x000fea0003800000 */
[----:B------:R-:W-:Y:S02]  /*0080*/  LOP3.LUT R5, R11, 0x3, RZ, 0xc0, !PT ;  /* 0x000000030b057812 */ /* 0x000fe400078ec0ff */
[----:B------:R-:W-:Y:S02]  /*0090*/  MOV R4, RZ ;  /* 0x000000ff00047202 */ /* 0x000fe40000000f00 */
[----:B------:R-:W-:Y:S02]  /*00a0*/  ISETP.NE.AND P0, PT, R5, RZ, PT ;  /* 0x000000ff0500720c */ /* 0x000fe40003f05270 */
[----:B------:R-:W-:-:S10]  /*00b0*/  MOV R3, RZ ;  /* 0x000000ff00037202 */ /* 0x000fd40000000f00 */
[----:B------:R-:W-:Y:S05]  /*00c0*/  @!P0 BRA `(.L_x_1) ;  /* 0x000001a000008947 */ /* 0x000fea0003800000 */
[----:B------:R-:W-:Y:S01]  /*00d0*/  ISETP.NE.AND P0, PT, R5, 0x1, PT ;  /* 0x000000010500780c */ /* 0x000fe20003f05270 */
[----:B------:R-:W-:Y:S01]  /*00e0*/  IMAD R2, R0, c[0x0][0x160], RZ ;  /* 0x0000580000027a24 */ /* 0x000fe200078e02ff */
[----:B------:R-:W-:-:S10]  /*00f0*/  MOV R13, 0x4 ;  /* 0x00000004000d7802 */ /* 0x000fd40000000f00 */
[----:B------:R-:W-:Y:S05]  /*0100*/  @!P0 BRA `(.L_x_2) ;  /* 0x000000f000008947 */ /* 0x000fea0003800000 */
[----:B------:R-:W-:Y:S02]  /*0110*/  ISETP.NE.AND P0, PT, R5, 0x2, PT ;  /* 0x000000020500780c */ /* 0x000fe40003f05270 */
[----:B------:R-:W-:-:S10]  /*0120*/  MOV R9, 0x4 ;  /* 0x0000000400097802 */ /* 0x000fd40000000f00 */
[----:B------:R-:W-:-:S08]  /*0130*/  @P0 IMAD.WIDE.U32 R6, R2, R9, c[0x0][0x168] ;  /* 0x00005a0002060625 */ /* 0x000fd000078e0009 */
[----:B------:R-:W2:Y:S01]  /*0140*/  @P0 LDG.E.SYS R6, [R6] ;  /* 0x0000000006060381 */ /* 0x000ea200001ee900 */
[----:B------:R-:W-:-:S04]  /*0150*/  @P0 MOV R3, 0x1 ;  /* 0x0000000100030802 */ /* 0x000fc80000000f00 */
[----:B------:R-:W-:-:S05]  /*0160*/  IADD3 R8, R2, R3, RZ ;  /* 0x0000000302087210 */ /* 0x000fca0007ffe0ff */
[----:B------:R-:W-:-:S08]  /*0170*/  IMAD.WIDE.U32 R8, R8, R9, c[0x0][0x168] ;  /* 0x00005a0008087625 */ /* 0x000fd000078e0009 */
[----:B------:R-:W3:Y:S01]  /*0180*/  LDG.E.SYS R9, [R8] ;  /* 0x0000000008097381 */ /* 0x000ee200001ee900 */
[----:B------:R-:W-:Y:S01]  /*0190*/  IADD3 R3, R3, 0x1, RZ ;  /* 0x0000000103037810 */ /* 0x000fe20007ffe0ff */
[----:B--2---:R-:W-:-:S06]  /*01a0*/  @P0 FADD R5, RZ, R6 ;  /* 0x00000006ff050221 */ /* 0x004fcc0000000000 */
[----:B------:R-:W0:Y:S02]  /*01b0*/  @P0 F2I.U32.TRUNC.NTZ R5, R5 ;  /* 0x0000000500050305 */ /* 0x000e24000020f000 */
[----:B0-----:R-:W3:Y:S02]  /*01c0*/  @P0 I2F.U32 R4, R5 ;  /* 0x0000000500040306 */ /* 0x001ee40000201000 */
[----:B---3--:R-:W-:-:S06]  /*01d0*/  FADD R10, R9, R4 ;  /* 0x00000004090a7221 */ /* 0x008fcc0000000000 */
[----:B------:R-:W0:Y:S02]  /*01e0*/  F2I.U32.TRUNC.NTZ R10, R10 ;  /* 0x0000000a000a7305 */ /* 0x000e24000020f000 */
[----:B0-----:R0:W1:Y:S02]  /*01f0*/  I2F.U32 R4, R10 ;  /* 0x0000000a00047306 */ /* 0x0010640000201000 */
.L_x_2:
[----:B------:R-:W-:-:S05]  /*0200*/  IADD3 R6, R2, R3, RZ ;  /* 0x0000000302067210 */ /* 0x000fca0007ffe0ff */
[----:B------:R-:W-:-:S08]  /*0210*/  IMAD.WIDE.U32 R6, R6, R13, c[0x0][0x168] ;  /* 0x00005a0006067625 */ /* 0x000fd000078e000d */
[----:B------:R-:W2:Y:S01]  /*0220*/  LDG.E.SYS R7, [R6] ;  /* 0x0000000006077381 */ /* 0x000ea200001ee900 */
[----:B------:R-:W-:Y:S01]  /*0230*/  IADD3 R3, R3, 0x1, RZ ;  /* 0x0000000103037810 */ /* 0x000fe20007ffe0ff */
[----:B-12---:R-:W-:-:S06]  /*0240*/  FADD R2, R7, R4 ;  /* 0x0000000407027221 */ /* 0x006fcc0000000000 */
[----:B------:R-:W1:Y:S02]  /*0250*/  F2I.U32.TRUNC.NTZ R2, R2 ;  /* 0x0000000200027305 */ /* 0x000e64000020f000 */
[----:B-1----:R1:W2:Y:S02]  /*0260*/  I2F.U32 R4, R2 ;  /* 0x0000000200047306 */ /* 0x0022a40000201000 */
.L_x_1:
[----:B------:R-:W-:-:S12]  /*0270*/  ISETP.GE.U32.AND P0, PT, R11, 0x4, PT ;  /* 0x000000040b00780c */ /* 0x000fd80003f06070 */
[----:B------:R-:W-:Y:S05]  /*0280*/  @!P0 BRA `(.L_x_0) ;  /* 0x00000bb000008947 */ /* 0x000fea0003800000 */
[----:B-1----:R-:W-:Y:S02]  /*0290*/  IADD3 R2, -R3, c[0x0][0x160], RZ ;  /* 0x0000580003027a10 */ /* 0x002fe40007ffe1ff */
[----:B------:R-:W-:Y:S02]  /*02a0*/  PLOP3.LUT P0, PT, PT, PT, PT, 0x80, 0x0 ;  /* 0x000000000000781c */ /* 0x000fe40003f0f070 */
[----:B------:R-:W-:Y:S01]  /*02b0*/  ISETP.GT.AND P1, PT, R2, 0xc, PT ;  /* 0x0000000c0200780c */ /* 0x000fe20003f24270 */
[----:B------:R-:W-:-:S11]  /*02c0*/  IMAD R2, R0, c[0x0][0x160], R3 ;  /* 0x0000580000027a24 */ /* 0x000fd600078e0203 */
[----:B------:R-:W-:Y:S05]  /*02d0*/  @!P1 BRA `(.L_x_3) ;  /* 0x0000066000009947 */ /* 0x000fea0003800000 */
[----:B------:R-:W-:Y:S02]  /*02e0*/  PLOP3.LUT P0, PT, PT, PT, PT, 0x8, 0x0 ;  /* 0x000000000000781c */ /* 0x000fe40003f0e170 */
[----:B------:R-:W-:-:S10]  /*02f0*/  IADD3 R6, R11, -0xc, RZ ;  /* 0xfffffff40b067810 */ /* 0x000fd40007ffe0ff */
.L_x_4:
[----:B------:R-:W-:-:S05]  /*0300*/  MOV R5, 0x4 ;  /* 0x0000000400057802 */ /* 0x000fca0000000f00 */
[----:B0-----:R-:W-:-:S08]  /*0310*/  IMAD.WIDE.U32 R8, R2, R5, c[0x0][0x168] ;  /* 0x00005a0002087625 */ /* 0x001fd000078e0005 */
[----:B-1----:R1:W3:Y:S01]  /*0320*/  LDG.E.SYS R19, [R8] ;  /* 0x0000000008137381 */ /* 0x0022e200001ee900 */
[----:B0-----:R-:W-:-:S05]  /*0330*/  IADD3 R10, R2, 0x1, RZ ;  /* 0x00000001020a7810 */ /* 0x001fca0007ffe0ff */
[----:B------:R-:W-:-:S08]  /*0340*/  IMAD.WIDE.U32 R10, R10, R5, c[0x0][0x168] ;  /* 0x00005a000a0a7625 */ /* 0x000fd000078e0005 */
[----:B------:R0:W4:Y:S01]  /*0350*/  LDG.E.SYS R21, [R10] ;  /* 0x000000000a157381 */ /* 0x00012200001ee900 */
[----:B------:R-:W-:-:S05]  /*0360*/  IADD3 R12, R2, 0x2, RZ ;  /* 0x00000002020c7810 */ /* 0x000fca0007ffe0ff */
[----:B------:R-:W-:-:S08]  /*0370*/  IMAD.WIDE.U32 R12, R12, R5, c[0x0][0x168] ;  /* 0x00005a000c0c7625 */ /* 0x000fd000078e0005 */
[----:B--2---:R5:W2:Y:S01]  /*0380*/  LDG.E.SYS R18, [R12] ;  /* 0x000000000c127381 */ /* 0x004aa200001ee900 */
[----:B------:R-:W-:-:S05]  /*0390*/  IADD3 R14, R2, 0x3, RZ ;  /* 0x00000003020e7810 */ /* 0x000fca0007ffe0ff */
[----:B------:R-:W-:-:S08]  /*03a0*/  IMAD.WIDE.U32 R14, R14, R5, c[0x0][0x168] ;  /* 0x00005a000e0e7625 */ /* 0x000fd000078e0005 */
[----:B------:R0:W2:Y:S01]  /*03b0*/  LDG.E.SYS R20, [R14] ;  /* 0x000000000e147381 */ /* 0x0000a200001ee900 */
[----:B------:R-:W-:-:S05]  /*03c0*/  IADD3 R16, R2, 0x4, RZ ;  /* 0x0000000402107810 */ /* 0x000fca0007ffe0ff */
[----:B------:R-:W-:-:S08]  /*03d0*/  IMAD.WIDE.U32 R16, R16, R5, c[0x0][0x168] ;  /* 0x00005a0010107625 */ /* 0x000fd000078e0005 */
[----:B------:R3:W2:Y:S01]  /*03e0*/  LDG.E.SYS R23, [R16] ;  /* 0x0000000010177381 */ /* 0x0006a200001ee900 */
[----:B-1----:R-:W-:-:S05]  /*03f0*/  IADD3 R8, R2, 0x5, RZ ;  /* 0x0000000502087810 */ /* 0x002fca0007ffe0ff */
[----:B0-----:R-:W-:-:S08]  /*0400*/  IMAD.WIDE.U32 R10, R8, R5, c[0x0][0x168] ;  /* 0x00005a00080a7625 */ /* 0x001fd000078e0005 */
[----:B------:R0:W2:Y:S01]  /*0410*/  LDG.E.SYS R22, [R10] ;  /* 0x000000000a167381 */ /* 0x0000a200001ee900 */
[----:B------:R-:W-:-:S05]  /*0420*/  IADD3 R8, R2, 0x6, RZ ;  /* 0x0000000602087810 */ /* 0x000fca0007ffe0ff */
[----:B------:R-:W-:-:S08]  /*0430*/  IMAD.WIDE.U32 R8, R8, R5, c[0x0][0x168] ;  /* 0x00005a0008087625 */ /* 0x000fd000078e0005 */
[----:B------:R1:W2:Y:S01]  /*0440*/  LDG.E.SYS R8, [R8] ;  /* 0x0000000008087381 */ /* 0x0002a200001ee900 */
[----:B-----5:R-:W-:-:S05]  /*0450*/  IADD3 R12, R2, 0x7, RZ ;  /* 0x00000007020c7810 */ /* 0x020fca0007ffe0ff */
[----:B------:R-:W-:-:S08]  /*0460*/  IMAD.WIDE.U32 R12, R12, R5, c[0x0][0x168] ;  /* 0x00005a000c0c7625 */ /* 0x000fd000078e0005 */
[----:B------:R5:W2:Y:S01]  /*0470*/  LDG.E.SYS R7, [R12] ;  /* 0x000000000c077381 */ /* 0x000aa200001ee900 */
[----:B------:R-:W-:-:S05]  /*0480*/  IADD3 R14, R2, 0x8, RZ ;  /* 0x00000008020e7810 */ /* 0x000fca0007ffe0ff */
[----:B------:R-:W-:Y:S01]  /*0490*/  IMAD.WIDE.U32 R14, R14, R5, c[0x0][0x168] ;  /* 0x00005a000e0e7625 */ /* 0x000fe200078e0005 */
[----:B0-----:R-:W-:-:S05]  /*04a0*/  IADD3 R10, R2, 0x9, RZ ;  /* 0x00000009020a7810 */ /* 0x001fca0007ffe0ff */
[----:B------:R-:W-:-:S08]  /*04b0*/  IMAD.WIDE.U32 R10, R10, R5, c[0x0][0x168] ;  /* 0x00005a000a0a7625 */ /* 0x000fd000078e0005 */
[----:B------:R0:W2:Y:S01]  /*04c0*/  LDG.E.SYS R24, [R10] ;  /* 0x000000000a187381 */ /* 0x0000a200001ee900 */
[----:B-----5:R-:W-:-:S05]  /*04d0*/  IADD3 R12, R2, 0xa, RZ ;  /* 0x0000000a020c7810 */ /* 0x020fca0007ffe0ff */
[----:B------:R-:W-:Y:S01]  /*04e0*/  IMAD.WIDE.U32 R12, R12, R5, c[0x0][0x168] ;  /* 0x00005a000c0c7625 */ /* 0x000fe200078e0005 */
[----:B0-----:R-:W-:-:S05]  /*04f0*/  IADD3 R10, R2, 0xc, RZ ;  /* 0x0000000c020a7810 */ /* 0x001fca0007ffe0ff */
[----:B------:R-:W-:-:S04]  /*0500*/  IMAD.WIDE.U32 R10, R10, R5, c[0x0][0x168] ;  /* 0x00005a000a0a7625 */ /* 0x000fc800078e0005 */
[----:B---3--:R-:W-:Y:S02]  /*0510*/  FADD R19, R19, R4 ;  /* 0x0000000413137221 */ /* 0x008fe40000000000 */
[----:B------:R0:W3:Y:S04]  /*0520*/  LDG.E.SYS R4, [R14] ;  /* 0x000000000e047381 */ /* 0x0000e800001ee900 */
[----:B------:R-:W5:Y:S02]  /*0530*/  F2I.U32.TRUNC.NTZ R19, R19 ;  /* 0x0000001300137305 */ /* 0x000f64000020f000 */
[----:B-----5:R-:W4:Y:S02]  /*0540*/  I2F.U32 R16, R19 ;  /* 0x0000001300107306 */ /* 0x020f240000201000 */
[----:B----4-:R-:W-:-:S02]  /*0550*/  FADD R16, R16, R21 ;  /* 0x0000001510107221 */ /* 0x010fc40000000000 */
[----:B------:R4:W5:Y:S04]  /*0560*/  LDG.E.SYS R21, [R12] ;  /* 0x000000000c157381 */ /* 0x00096800001ee900 */
[----:B------:R-:W1:Y:S02]  /*0570*/  F2I.U32.TRUNC.NTZ R16, R16 ;  /* 0x0000001000107305 */ /* 0x000e64000020f000 */
[----:B-1----:R-:W2:Y:S02]  /*0580*/  I2F.U32 R9, R16 ;  /* 0x0000001000097306 */ /* 0x002ea40000201000 */
[----:B--2---:R-:W-:Y:S01]  /*0590*/  FADD R9, R9, R18 ;  /* 0x0000001209097221 */ /* 0x004fe20000000000 */
[----:B0-----:R-:W-:Y:S01]  /*05a0*/  IADD3 R14, R2, 0xb, RZ ;  /* 0x0000000b020e7810 */ /* 0x001fe20007ffe0ff */
[----:B------:R0:W2:Y:S04]  /*05b0*/  LDG.E.SYS R18, [R10] ;  /* 0x000000000a127381 */ /* 0x0000a800001ee900 */
[----:B------:R-:W1:Y:S01]  /*05c0*/  F2I.U32.TRUNC.NTZ R9, R9 ;  /* 0x0000000900097305 */ /* 0x000e62000020f000 */
[----:B------:R-:W-:-:S08]  /*05d0*/  IMAD.WIDE.U32 R14, R14, R5, c[0x0][0x168] ;  /* 0x00005a000e0e7625 */ /* 0x000fd000078e0005 */
[----:B------:R0:W2:Y:S01]  /*05e0*/  LDG.E.SYS R19, [R14] ;  /* 0x000000000e137381 */ /* 0x0000a200001ee900 */
[----:B-1----:R-:W1:Y:S02]  /*05f0*/  I2F.U32 R17, R9 ;  /* 0x0000000900117306 */ /* 0x002e640000201000 */
[----:B-1----:R-:W-:-:S06]  /*0600*/  FADD R17, R17, R20 ;  /* 0x0000001411117221 */ /* 0x002fcc0000000000 */
[----:B------:R-:W1:Y:S02]  /*0610*/  F2I.U32.TRUNC.NTZ R17, R17 ;  /* 0x0000001100117305 */ /* 0x000e64000020f000 */
[----:B-1----:R-:W1:Y:S02]  /*0620*/  I2F.U32 R16, R17 ;  /* 0x0000001100107306 */ /* 0x002e640000201000 */
[----:B-1----:R-:W-:-:S06]  /*0630*/  FADD R16, R16, R23 ;  /* 0x0000001710107221 */ /* 0x002fcc0000000000 */
[----:B------:R-:W1:Y:S01]  /*0640*/  F2I.U32.TRUNC.NTZ R16, R16 ;  /* 0x0000001000107305 */ /* 0x000e62000020f000 */
[----:B----4-:R-:W-:Y:S01]  /*0650*/  IADD3 R12, R2, 0xd, RZ ;  /* 0x0000000d020c7810 */ /* 0x010fe20007ffe0ff */
[----:B-1----:R-:W1:Y:S04]  /*0660*/  I2F.U32 R9, R16 ;  /* 0x0000001000097306 */ /* 0x002e680000201000 */
[----:B------:R-:W-:-:S08]  /*0670*/  IMAD.WIDE.U32 R12, R12, R5, c[0x0][0x168] ;  /* 0x00005a000c0c7625 */ /* 0x000fd000078e0005 */
[----:B------:R-:W4:Y:S01]  /*0680*/  LDG.E.SYS R13, [R12] ;  /* 0x000000000c0d7381 */ /* 0x000f2200001ee900 */
[----:B-1----:R-:W-:-:S06]  /*0690*/  FADD R22, R9, R22 ;  /* 0x0000001609167221 */ /* 0x002fcc0000000000 */
[----:B------:R-:W1:Y:S01]  /*06a0*/  F2I.U32.TRUNC.NTZ R22, R22 ;  /* 0x0000001600167305 */ /* 0x000e62000020f000 */
[----:B0-----:R-:W-:Y:S01]  /*06b0*/  IADD3 R14, R2, 0xe, RZ ;  /* 0x0000000e020e7810 */ /* 0x001fe20007ffe0ff */
[----:B-1----:R-:W0:Y:S04]  /*06c0*/  I2F.U32 R9, R22 ;  /* 0x0000001600097306 */ /* 0x002e280000201000 */
[----:B------:R-:W-:-:S08]  /*06d0*/  IMAD.WIDE.U32 R14, R14, R5, c[0x0][0x168] ;  /* 0x00005a000e0e7625 */ /* 0x000fd000078e0005 */
[----:B------:R-:W4:Y:S01]  /*06e0*/  LDG.E.SYS R15, [R14] ;  /* 0x000000000e0f7381 */ /* 0x000f2200001ee900 */
[----:B0-----:R-:W-:-:S06]  /*06f0*/  FADD R10, R9, R8 ;  /* 0x00000008090a7221 */ /* 0x001fcc0000000000 */
[----:B------:R-:W0:Y:S01]  /*0700*/  F2I.U32.TRUNC.NTZ R10, R10 ;  /* 0x0000000a000a7305 */ /* 0x000e22000020f000 */
[----:B------:R-:W-:Y:S01]  /*0710*/  IADD3 R8, R2, 0xf, RZ ;  /* 0x0000000f02087810 */ /* 0x000fe20007ffe0ff */
[----:B0-----:R-:W0:Y:S04]  /*0720*/  I2F.U32 R16, R10 ;  /* 0x0000000a00107306 */ /* 0x001e280000201000 */
[----:B------:R-:W-:-:S08]  /*0730*/  IMAD.WIDE.U32 R8, R8, R5, c[0x0][0x168] ;  /* 0x00005a0008087625 */ /* 0x000fd000078e0005 */
[----:B------:R1:W4:Y:S01]  /*0740*/  LDG.E.SYS R9, [R8] ;  /* 0x0000000008097381 */ /* 0x00032200001ee900 */
[----:B0-----:R-:W-:-:S06]  /*0750*/  FADD R7, R16, R7 ;  /* 0x0000000710077221 */ /* 0x001fcc0000000000 */
[----:B------:R-:W0:Y:S02]  /*0760*/  F2I.U32.TRUNC.NTZ R7, R7 ;  /* 0x0000000700077305 */ /* 0x000e24000020f000 */
[----:B0-----:R-:W3:Y:S02]  /*0770*/  I2F.U32 R5, R7 ;  /* 0x0000000700057306 */ /* 0x001ee40000201000 */
[----:B---3--:R-:W-:-:S06]  /*0780*/  FADD R4, R5, R4 ;  /* 0x0000000405047221 */ /* 0x008fcc0000000000 */
[----:B------:R-:W0:Y:S02]  /*0790*/  F2I.U32.TRUNC.NTZ R4, R4 ;  /* 0x0000000400047305 */ /* 0x000e24000020f000 */
[----:B0-----:R-:W0:Y:S02]  /*07a0*/  I2F.U32 R5, R4 ;  /* 0x0000000400057306 */ /* 0x001e240000201000 */
[----:B0-----:R-:W-:-:S06]  /*07b0*/  FADD R5, R5, R24 ;  /* 0x0000001805057221 */ /* 0x001fcc0000000000 */
[----:B------:R-:W0:Y:S02]  /*07c0*/  F2I.U32.TRUNC.NTZ R5, R5 ;  /* 0x0000000500057305 */ /* 0x000e24000020f000 */
[----:B0-----:R-:W5:Y:S02]  /*07d0*/  I2F.U32 R10, R5 ;  /* 0x00000005000a7306 */ /* 0x001f640000201000 */
[----:B-----5:R-:W-:-:S06]  /*07e0*/  FADD R10, R10, R21 ;  /* 0x000000150a0a7221 */ /* 0x020fcc0000000000 */
[----:B------:R-:W1:Y:S02]  /*07f0*/  F2I.U32.TRUNC.NTZ R10, R10 ;  /* 0x0000000a000a7305 */ /* 0x000e64000020f000 */
[----:B-1----:R-:W2:Y:S02]  /*0800*/  I2F.U32 R8, R10 ;  /* 0x0000000a00087306 */ /* 0x002ea40000201000 */
[----:B--2---:R-:W-:-:S06]  /*0810*/  FADD R8, R8, R19 ;  /* 0x0000001308087221 */ /* 0x004fcc0000000000 */
[----:B------:R-:W0:Y:S02]  /*0820*/  F2I.U32.TRUNC.NTZ R8, R8 ;  /* 0x0000000800087305 */ /* 0x000e24000020f000 */
[----:B0-----:R-:W0:Y:S02]  /*0830*/  I2F.U32 R7, R8 ;  /* 0x0000000800077306 */ /* 0x001e240000201000 */
[----:B0-----:R-:W-:-:S06]  /*0840*/  FADD R7, R7, R18 ;  /* 0x0000001207077221 */ /* 0x001fcc0000000000 */
[----:B------:R-:W0:Y:S02]  /*0850*/  F2I.U32.TRUNC.NTZ R7, R7 ;  /* 0x0000000700077305 */ /* 0x000e24000020f000 */
[----:B0-----:R-:W4:Y:S02]  /*0860*/  I2F.U32 R4, R7 ;  /* 0x0000000700047306 */ /* 0x001f240000201000 */
[----:B----4-:R-:W-:-:S06]  /*0870*/  FADD R13, R4, R13 ;  /* 0x0000000d040d7221 */ /* 0x010fcc0000000000 */
[----:B------:R-:W0:Y:S02]  /*0880*/  F2I.U32.TRUNC.NTZ R13, R13 ;  /* 0x0000000d000d7305 */ /* 0x000e24000020f000 */
[----:B0-----:R-:W0:Y:S02]  /*0890*/  I2F.U32 R4, R13 ;  /* 0x0000000d00047306 */ /* 0x001e240000201000 */
[----:B0-----:R-:W-:-:S06]  /*08a0*/  FADD R15, R4, R15 ;  /* 0x0000000f040f7221 */ /* 0x001fcc0000000000 */
[----:B------:R-:W0:Y:S02]  /*08b0*/  F2I.U32.TRUNC.NTZ R15, R15 ;  /* 0x0000000f000f7305 */ /* 0x000e24000020f000 */
[----:B0-----:R-:W0:Y:S02]  /*08c0*/  I2F.U32 R4, R15 ;  /* 0x0000000f00047306 */ /* 0x001e240000201000 */
[----:B0-----:R-:W-:-:S06]  /*08d0*/  FADD R9, R4, R9 ;  /* 0x0000000904097221 */ /* 0x001fcc0000000000 */
[----:B------:R-:W0:Y:S01]  /*08e0*/  F2I.U32.TRUNC.NTZ R9, R9 ;  /* 0x0000000900097305 */ /* 0x000e22000020f000 */
[----:B------:R-:W-:-:S04]  /*08f0*/  IADD3 R3, R3, 0x10, RZ ;  /* 0x0000001003037810 */ /* 0x000fc80007ffe0ff */
[----:B------:R-:W-:Y:S01]  /*0900*/  ISETP.GE.AND P1, PT, R3, R6, PT ;  /* 0x000000060300720c */ /* 0x000fe20003f26270 */
[----:B0-----:R0:W1:Y:S01]  /*0910*/  I2F.U32 R4, R9 ;  /* 0x0000000900047306 */ /* 0x0010620000201000 */
[----:B------:R-:W-:-:S10]  /*0920*/  IADD3 R2, R2, 0x10, RZ ;  /* 0x0000001002027810 */ /* 0x000fd40007ffe0ff */
[----:B------:R-:W-:Y:S05]  /*0930*/  @!P1 BRA `(.L_x_4) ;  /* 0xfffff9c000009947 */ /* 0x000fea000383ffff */
.L_x_3:
[----:B------:R-:W-:-:S04]  /*0940*/  IADD3 R5, -R3, c[0x0][0x160], RZ ;  /* 0x0000580003057a10 */ /* 0x000fc80007ffe1ff */
[----:B------:R-:W-:-:S12]  /*0950*/  ISETP.GT.AND P1, PT, R5, 0x4, PT ;  /* 0x000000040500780c */ /* 0x000fd80003f24270 */
[----:B------:R-:W-:Y:S05]  /*0960*/  @!P1 BRA `(.L_x_5) ;  /* 0x0000033000009947 */ /* 0x000fea0003800000 */
[----:B------:R-:W-:-:S05]  /*0970*/  MOV R21, 0x4 ;  /* 0x0000000400157802 */ /* 0x000fca0000000f00 */
[----:B------:R-:W-:-:S08]  /*0980*/  IMAD.WIDE.U32 R6, R2, R21, c[0x0][0x168] ;  /* 0x00005a0002067625 */ /* 0x000fd000078e0015 */
[----:B------:R3:W4:Y:S01]  /*0990*/  LDG.E.SYS R5, [R6] ;  /* 0x0000000006057381 */ /* 0x00072200001ee900 */
[----:B------:R-:W-:-:S05]  /*09a0*/  IADD3 R8, R2, 0x1, RZ ;  /* 0x0000000102087810 */ /* 0x000fca0007ffe0ff */
[----:B0-----:R-:W-:-:S08]  /*09b0*/  IMAD.WIDE.U32 R8, R8, R21, c[0x0][0x168] ;  /* 0x00005a0008087625 */ /* 0x001fd000078e0015 */
[----:B------:R0:W5:Y:S01]  /*09c0*/  LDG.E.SYS R15, [R8] ;  /* 0x00000000080f7381 */ /* 0x00016200001ee900 */
[----:B------:R-:W-:-:S05]  /*09d0*/  IADD3 R10, R2, 0x2, RZ ;  /* 0x00000002020a7810 */ /* 0x000fca0007ffe0ff */
[----:B------:R-:W-:-:S08]  /*09e0*/  IMAD.WIDE.U32 R10, R10, R21, c[0x0][0x168] ;  /* 0x00005a000a0a7625 */ /* 0x000fd000078e0015 */
[----:B------:R2:W5:Y:S01]  /*09f0*/  LDG.E.SYS R17, [R10] ;  /* 0x000000000a117381 */ /* 0x00056200001ee900 */
[----:B------:R-:W-:-:S05]  /*0a00*/  IADD3 R12, R2, 0x3, RZ ;  /* 0x00000003020c7810 */ /* 0x000fca0007ffe0ff */
[----:B------:R-:W-:-:S08]  /*0a10*/  IMAD.WIDE.U32 R12, R12, R21, c[0x0][0x168] ;  /* 0x00005a000c0c7625 */ /* 0x000fd000078e0015 */
[----:B------:R1:W5:Y:S01]  /*0a20*/  LDG.E.SYS R14, [R12] ;  /* 0x000000000c0e7381 */ /* 0x00036200001ee900 */
[----:B------:R-:W-:-:S05]  /*0a30*/  IADD3 R16, R2, 0x4, RZ ;  /* 0x0000000402107810 */ /* 0x000fca0007ffe0ff */
[----:B---3--:R-:W-:-:S08]  /*0a40*/  IMAD.WIDE.U32 R6, R16, R21, c[0x0][0x168] ;  /* 0x00005a0010067625 */ /* 0x008fd000078e0015 */
[----:B------:R3:W3:Y:S01]  /*0a50*/  LDG.E.SYS R19, [R6] ;  /* 0x0000000006137381 */ /* 0x0006e200001ee900 */
[----:B------:R-:W-:-:S05]  /*0a60*/  IADD3 R16, R2, 0x5, RZ ;  /* 0x0000000502107810 */ /* 0x000fca0007ffe0ff */
[----:B0-----:R-:W-:-:S08]  /*0a70*/  IMAD.WIDE.U32 R8, R16, R21, c[0x0][0x168] ;  /* 0x00005a0010087625 */ /* 0x001fd000078e0015 */
[----:B------:R0:W3:Y:S01]  /*0a80*/  LDG.E.SYS R16, [R8] ;  /* 0x0000000008107381 */ /* 0x0000e200001ee900 */
[----:B------:R-:W-:-:S05]  /*0a90*/  IADD3 R18, R2, 0x6, RZ ;  /* 0x0000000602127810 */ /* 0x000fca0007ffe0ff */
[----:B--2---:R-:W-:-:S08]  /*0aa0*/  IMAD.WIDE.U32 R10, R18, R21, c[0x0][0x168] ;  /* 0x00005a00120a7625 */ /* 0x004fd000078e0015 */
[----:B------:R-:W2:Y:S01]  /*0ab0*/  LDG.E.SYS R11, [R10] ;  /* 0x000000000a0b7381 */ /* 0x000ea200001ee900 */
[----:B------:R-:W-:-:S05]  /*0ac0*/  IADD3 R18, R2, 0x7, RZ ;  /* 0x0000000702127810 */ /* 0x000fca0007ffe0ff */
[----:B-1----:R-:W-:-:S08]  /*0ad0*/  IMAD.WIDE.U32 R12, R18, R21, c[0x0][0x168] ;  /* 0x00005a00120c7625 */ /* 0x002fd000078e0015 */
[----:B------:R-:W2:Y:S01]  /*0ae0*/  LDG.E.SYS R13, [R12] ;  /* 0x000000000c0d7381 */ /* 0x000ea200001ee900 */
[----:B------:R-:W-:Y:S02]  /*0af0*/  PLOP3.LUT P0, PT, PT, PT, PT, 0x8, 0x0 ;  /* 0x000000000000781c */ /* 0x000fe40003f0e170 */
[----:B------:R-:W-:Y:S02]  /*0b00*/  IADD3 R3, R3, 0x8, RZ ;  /* 0x0000000803037810 */ /* 0x000fe40007ffe0ff */
[----:B------:R-:W-:Y:S01]  /*0b10*/  IADD3 R2, R2, 0x8, RZ ;  /* 0x0000000802027810 */ /* 0x000fe20007ffe0ff */
[----:B----4-:R-:W-:-:S06]  /*0b20*/  FADD R5, R4, R5 ;  /* 0x0000000504057221 */ /* 0x010fcc0000000000 */
[----:B------:R-:W1:Y:S02]  /*0b30*/  F2I.U32.TRUNC.NTZ R5, R5 ;  /* 0x0000000500057305 */ /* 0x000e64000020f000 */
[----:B-1----:R-:W5:Y:S02]  /*0b40*/  I2F.U32 R4, R5 ;  /* 0x0000000500047306 */ /* 0x002f640000201000 */
[----:B-----5:R-:W-:-:S06]  /*0b50*/  FADD R4, R4, R15 ;  /* 0x0000000f04047221 */ /* 0x020fcc0000000000 */
[----:B------:R-:W3:Y:S02]  /*0b60*/  F2I.U32.TRUNC.NTZ R4, R4 ;  /* 0x0000000400047305 */ /* 0x000ee4000020f000 */
[----:B---3--:R-:W1:Y:S02]  /*0b70*/  I2F.U32 R6, R4 ;  /* 0x0000000400067306 */ /* 0x008e640000201000 */
[----:B-1----:R-:W-:-:S06]  /*0b80*/  FADD R6, R6, R17 ;  /* 0x0000001106067221 */ /* 0x002fcc0000000000 */
[----:B------:R-:W1:Y:S02]  /*0b90*/  F2I.U32.TRUNC.NTZ R6, R6 ;  /* 0x0000000600067305 */ /* 0x000e64000020f000 */
[----:B-1----:R-:W1:Y:S02]  /*0ba0*/  I2F.U32 R7, R6 ;  /* 0x0000000600077306 */ /* 0x002e640000201000 */
[----:B-1----:R-:W-:-:S06]  /*0bb0*/  FADD R7, R7, R14 ;  /* 0x0000000e07077221 */ /* 0x002fcc0000000000 */
[----:B------:R-:W0:Y:S02]  /*0bc0*/  F2I.U32.TRUNC.NTZ R7, R7 ;  /* 0x0000000700077305 */ /* 0x000e24000020f000 */
[----:B0-----:R-:W0:Y:S02]  /*0bd0*/  I2F.U32 R8, R7 ;  /* 0x0000000700087306 */ /* 0x001e240000201000 */
[----:B0-----:R-:W-:-:S06]  /*0be0*/  FADD R8, R8, R19 ;  /* 0x0000001308087221 */ /* 0x001fcc0000000000 */
[----:B------:R-:W0:Y:S02]  /*0bf0*/  F2I.U32.TRUNC.NTZ R8, R8 ;  /* 0x0000000800087305 */ /* 0x000e24000020f000 */
[----:B0-----:R-:W0:Y:S02]  /*0c00*/  I2F.U32 R5, R8 ;  /* 0x0000000800057306 */ /* 0x001e240000201000 */
[----:B0-----:R-:W-:-:S06]  /*0c10*/  FADD R5, R5, R16 ;  /* 0x0000001005057221 */ /* 0x001fcc0000000000 */
[----:B------:R-:W0:Y:S02]  /*0c20*/  F2I.U32.TRUNC.NTZ R5, R5 ;  /* 0x0000000500057305 */ /* 0x000e24000020f000 */
[----:B0-----:R-:W2:Y:S02]  /*0c30*/  I2F.U32 R4, R5 ;  /* 0x0000000500047306 */ /* 0x001ea40000201000 */
[----:B--2---:R-:W-:-:S06]  /*0c40*/  FADD R11, R4, R11 ;  /* 0x0000000b040b7221 */ /* 0x004fcc0000000000 */
[----:B------:R-:W0:Y:S02]  /*0c50*/  F2I.U32.TRUNC.NTZ R11, R11 ;  /* 0x0000000b000b7305 */ /* 0x000e24000020f000 */
[----:B0-----:R-:W0:Y:S02]  /*0c60*/  I2F.U32 R4, R11 ;  /* 0x0000000b00047306 */ /* 0x001e240000201000 */
[----:B0-----:R-:W-:-:S06]  /*0c70*/  FADD R13, R4, R13 ;  /* 0x0000000d040d7221 */ /* 0x001fcc0000000000 */
[----:B------:R-:W0:Y:S02]  /*0c80*/  F2I.U32.TRUNC.NTZ R13, R13 ;  /* 0x0000000d000d7305 */ /* 0x000e24000020f000 */
[----:B0-----:R0:W1:Y:S02]  /*0c90*/  I2F.U32 R4, R13 ;  /* 0x0000000d00047306 */ /* 0x0010640000201000 */
.L_x_5:
[----:B------:R-:W-:-:S12]  /*0ca0*/  ISETP.LT.OR P0, PT, R3, c[0x0][0x160], P0 ;  /* 0x0000580003007a0c */ /* 0x000fd80000701670 */
[----:B------:R-:W-:Y:S05]  /*0cb0*/  @!P0 BRA `(.L_x_0) ;  /* 0x0000018000008947 */ /* 0x000fea0003800000 */
[----:B------:R-:W-:-:S05]  /*0cc0*/  MOV R3, 0x4 ;  /* 0x0000000400037802 */ /* 0x000fca0000000f00 */
[----:B------:R-:W-:-:S08]  /*0cd0*/  IMAD.WIDE.U32 R6, R2, R3, c[0x0][0x168] ;  /* 0x00005a0002067625 */ /* 0x000fd000078e0003 */
[----:B------:R-:W3:Y:S01]  /*0ce0*/  LDG.E.SYS R7, [R6] ;  /* 0x0000000006077381 */ /* 0x000ee200001ee900 */
[----:B------:R-:W-:-:S05]  /*0cf0*/  IADD3 R8, R2, 0x1, RZ ;  /* 0x0000000102087810 */ /* 0x000fca0007ffe0ff */
[----:B0-----:R-:W-:-:S08]  /*0d00*/  IMAD.WIDE.U32 R8, R8, R3, c[0x0][0x168] ;  /* 0x00005a0008087625 */ /* 0x001fd000078e0003 */
[----:B------:R-:W4:Y:S01]  /*0d10*/  LDG.E.SYS R9, [R8] ;  /* 0x0000000008097381 */ /* 0x000f2200001ee900 */
[----:B------:R-:W-:-:S05]  /*0d20*/  IADD3 R10, R2, 0x2, RZ ;  /* 0x00000002020a7810 */ /* 0x000fca0007ffe0ff */
[----:B------:R-:W-:-:S08]  /*0d30*/  IMAD.WIDE.U32 R10, R10, R3, c[0x0][0x168] ;  /* 0x00005a000a0a7625 */ /* 0x000fd000078e0003 */
[----:B------:R-:W5:Y:S01]  /*0d40*/  LDG.E.SYS R11, [R10] ;  /* 0x000000000a0b7381 */ /* 0x000f6200001ee900 */
[----:B------:R-:W-:-:S05]  /*0d50*/  IADD3 R2, R2, 0x3, RZ ;  /* 0x0000000302027810 */ /* 0x000fca0007ffe0ff */
[----:B------:R-:W-:-:S08]  /*0d60*/  IMAD.WIDE.U32 R2, R2, R3, c[0x0][0x168] ;  /* 0x00005a0002027625 */ /* 0x000fd000078e0003 */
[----:B--2---:R-:W2:Y:S01]  /*0d70*/  LDG.E.SYS R3, [R2] ;  /* 0x0000000002037381 */ /* 0x004ea200001ee900 */
[----:B-1-3--:R-:W-:-:S06]  /*0d80*/  FADD R5, R4, R7 ;  /* 0x0000000704057221 */ /* 0x00afcc0000000000 */
[----:B------:R-:W0:Y:S02]  /*0d90*/  F2I.U32.TRUNC.NTZ R5, R5 ;  /* 0x0000000500057305 */ /* 0x000e24000020f000 */
[----:B0-----:R-:W4:Y:S02]  /*0da0*/  I2F.U32 R4, R5 ;  /* 0x0000000500047306 */ /* 0x001f240000201000 */
[----:B----4-:R-:W-:-:S06]  /*0db0*/  FADD R6, R4, R9 ;  /* 0x0000000904067221 */ /* 0x010fcc0000000000 */
[----:B------:R-:W0:Y:S02]  /*0dc0*/  F2I.U32.TRUNC.NTZ R6, R6 ;  /* 0x0000000600067305 */ /* 0x000e24000020f000 */
[----:B0-----:R-:W5:Y:S02]  /*0dd0*/  I2F.U32 R4, R6 ;  /* 0x0000000600047306 */ /* 0x001f640000201000 */
[----:B-----5:R-:W-:-:S06]  /*0de0*/  FADD R7, R4, R11 ;  /* 0x0000000b04077221 */ /* 0x020fcc0000000000 */
[----:B------:R-:W0:Y:S02]  /*0df0*/  F2I.U32.TRUNC.NTZ R7, R7 ;  /* 0x0000000700077305 */ /* 0x000e24000020f000 */
[----:B0-----:R-:W2:Y:S02]  /*0e00*/  I2F.U32 R4, R7 ;  /* 0x0000000700047306 */ /* 0x001ea40000201000 */
[----:B--2---:R-:W-:-:S06]  /*0e10*/  FADD R8, R4, R3 ;  /* 0x0000000304087221 */ /* 0x004fcc0000000000 */
[----:B------:R-:W0:Y:S02]  /*0e20*/  F2I.U32.TRUNC.NTZ R8, R8 ;  /* 0x0000000800087305 */ /* 0x000e24000020f000 */
[----:B0-----:R0:W1:Y:S02]  /*0e30*/  I2F.U32 R4, R8 ;  /* 0x0000000800047306 */ /* 0x0010640000201000 */
.L_x_0:
[----:B------:R-:W-:-:S05]  /*0e40*/  MOV R3, 0x4 ;  /* 0x0000000400037802 */ /* 0x000fca0000000f00 */
[----:B-1----:R-:W-:-:S08]  /*0e50*/  IMAD.WIDE.U32 R2, R0, R3, c[0x0][0x170] ;  /* 0x00005c0000027625 */ /* 0x002fd000078e0003 */
[----:B--2---:R-:W-:Y:S01]  /*0e60*/  STG.E.SYS [R2], R4 ;  /* 0x0000000402007386 */ /* 0x004fe2000010e900 */
[----:B------:R-:W-:Y:S05]  /*0e70*/  EXIT ;  /* 0x000000000000794d */ /* 0x000fea0003800000 */
.L_x_6:
[----:B------:R-:W-:-:S00]  /*0e80*/  BRA `(.L_x_6) ;  /* 0xfffffff000007947 */ /* 0x000fc0000383ffff */
[----:B------:R-:W-:-:S00]  /*0e90*/  NOP ;  /* 0x0000000000007918 */ /* 0x000fc00000000000 */
[----:B------:R-:W-:-:S00]  /*0ea0*/  NOP ;  /* 0x0000000000007918 */ /* 0x000fc00000000000 */
[----:B------:R-:W-:-:S00]  /*0eb0*/  NOP ;  /* 0x0000000000007918 */ /* 0x000fc00000000000 */
[----:B------:R-:W-:-:S00]  /*0ec0*/  NOP ;  /* 0x0000000000007918 */ /* 0x000fc00000000000 */
[----:B------:R-:W-:-:S00]  /*0ed0*/  NOP ;  /* 0x0000000000007918 */ /* 0x000fc00000000000 */
[----:B------:R-:W-:-:S00]  /*0ee0*/  NOP ;  /* 0x0000000000007918 */ /* 0x000fc00000000000 */
[----:B------:R-:W-:-:S00]  /*0ef0*/  NOP ;  /* 0x0000000000007918 */ /* 0x000fc00000000000 */
.L_x_7:
